	.headerflags	@"EF_CUDA_TEXMODE_UNIFIED EF_CUDA_64BIT_ADDRESS EF_CUDA_ACCELERATORS EF_CUDA_SM90 EF_CUDA_VIRTUAL_SM(EF_CUDA_SM90)"
	.elftype	@"ET_EXEC"


//--------------------- .nv.info                  --------------------------
	.section	.nv.info,"",@"SHT_CUDA_INFO"
	.align	4


	//----- nvinfo : EIATTR_REGCOUNT
	.align		4
        /*0000*/ 	.byte	0x04, 0x2f
        /*0002*/ 	.short	(.L_1 - .L_0)
	.align		4
.L_0:
        /*0004*/ 	.word	index@(triton_poi_fused_max_pool2d_with_indices_20)
        /*0008*/ 	.word	0x0000004e


	//----- nvinfo : EIATTR_MIN_STACK_SIZE
	.align		4
.L_1:
        /*000c*/ 	.byte	0x04, 0x12
        /*000e*/ 	.short	(.L_3 - .L_2)
	.align		4
.L_2:
        /*0010*/ 	.word	index@(triton_poi_fused_max_pool2d_with_indices_20)
        /*0014*/ 	.word	0x00000000


	//----- nvinfo : EIATTR_FRAME_SIZE
	.align		4
.L_3:
        /*0018*/ 	.byte	0x04, 0x11
        /*001a*/ 	.short	(.L_5 - .L_4)
	.align		4
.L_4:
        /*001c*/ 	.word	index@(triton_poi_fused_max_pool2d_with_indices_20)
        /*0020*/ 	.word	0x00000000


	//----- nvinfo : EIATTR_MIN_STACK_SIZE
	.align		4
.L_5:
        /*0024*/ 	.byte	0x04, 0x12
        /*0026*/ 	.short	(.L_7 - .L_6)
	.align		4
.L_6:
        /*0028*/ 	.word	index@(triton_poi_fused_max_pool2d_with_indices_20)
        /*002c*/ 	.word	0x00000000
.L_7:


//--------------------- .nv.info.triton_poi_fused_max_pool2d_with_indices_20 --------------------------
	.section	.nv.info.triton_poi_fused_max_pool2d_with_indices_20,"",@"SHT_CUDA_INFO"
	.sectionflags	@""
	.align	4


	//----- nvinfo : EIATTR_CUDA_API_VERSION
	.align		4
        /*0000*/ 	.byte	0x04, 0x37
        /*0002*/ 	.short	(.L_9 - .L_8)
.L_8:
        /*0004*/ 	.word	0x0000007c


	//----- nvinfo : EIATTR_KPARAM_INFO
	.align		4
.L_9:
        /*0008*/ 	.byte	0x04, 0x17
        /*000a*/ 	.short	(.L_11 - .L_10)
.L_10:
        /*000c*/ 	.word	0x00000000
        /*0010*/ 	.short	0x0004
        /*0012*/ 	.short	0x001c
        /*0014*/ 	.byte	0x00, 0xf0, 0x11, 0x00


	//----- nvinfo : EIATTR_KPARAM_INFO
	.align		4
.L_11:
        /*0018*/ 	.byte	0x04, 0x17
        /*001a*/ 	.short	(.L_13 - .L_12)
.L_12:
        /*001c*/ 	.word	0x00000000
        /*0020*/ 	.short	0x0003
        /*0022*/ 	.short	0x0018
        /*0024*/ 	.byte	0x00, 0xf0, 0x11, 0x00


	//----- nvinfo : EIATTR_KPARAM_INFO
	.align		4
.L_13:
        /*0028*/ 	.byte	0x04, 0x17
        /*002a*/ 	.short	(.L_15 - .L_14)
.L_14:
        /*002c*/ 	.word	0x00000000
        /*0030*/ 	.short	0x0002
        /*0032*/ 	.short	0x0010
        /*0034*/ 	.byte	0x00, 0xf4, 0x21, 0x00


	//----- nvinfo : EIATTR_KPARAM_INFO
	.align		4
.L_15:
        /*0038*/ 	.byte	0x04, 0x17
        /*003a*/ 	.short	(.L_17 - .L_16)
.L_16:
        /*003c*/ 	.word	0x00000000
        /*0040*/ 	.short	0x0001
        /*0042*/ 	.short	0x0008
        /*0044*/ 	.byte	0x00, 0xf4, 0x21, 0x00


	//----- nvinfo : EIATTR_KPARAM_INFO
	.align		4
.L_17:
        /*0048*/ 	.byte	0x04, 0x17
        /*004a*/ 	.short	(.L_19 - .L_18)
.L_18:
        /*004c*/ 	.word	0x00000000
        /*0050*/ 	.short	0x0000
        /*0052*/ 	.short	0x0000
        /*0054*/ 	.byte	0x00, 0xf4, 0x21, 0x00


	//----- nvinfo : EIATTR_SPARSE_MMA_MASK
	.align		4
.L_19:
        /*0058*/ 	.byte	0x03, 0x50
        /*005a*/ 	.short	0x0000


	//----- nvinfo : EIATTR_MAXREG_COUNT
	.align		4
        /*005c*/ 	.byte	0x03, 0x1b
        /*005e*/ 	.short	0x00ff


	//----- nvinfo : EIATTR_EXIT_INSTR_OFFSETS
	.align		4
        /*0060*/ 	.byte	0x04, 0x1c
        /*0062*/ 	.short	(.L_21 - .L_20)


	//   ....[0]....
.L_20:
        /*0064*/ 	.word	0x00002210


	//   ....[1]....
        /*0068*/ 	.word	0x00002230


	//----- nvinfo : EIATTR_REQNTID
	.align		4
.L_21:
        /*006c*/ 	.byte	0x04, 0x10
        /*006e*/ 	.short	(.L_23 - .L_22)
.L_22:
        /*0070*/ 	.word	0x00000100
        /*0074*/ 	.word	0x00000001
        /*0078*/ 	.word	0x00000001


	//----- nvinfo : EIATTR_CBANK_PARAM_SIZE
	.align		4
.L_23:
        /*007c*/ 	.byte	0x03, 0x19
        /*007e*/ 	.short	0x0020


	//----- nvinfo : EIATTR_PARAM_CBANK
	.align		4
        /*0080*/ 	.byte	0x04, 0x0a
        /*0082*/ 	.short	(.L_25 - .L_24)
	.align		4
.L_24:
        /*0084*/ 	.word	index@(.nv.constant0.triton_poi_fused_max_pool2d_with_indices_20)
        /*0088*/ 	.short	0x0210
        /*008a*/ 	.short	0x0020


	//----- nvinfo : EIATTR_SW_WAR
	.align		4
.L_25:
        /*008c*/ 	.byte	0x04, 0x36
        /*008e*/ 	.short	(.L_27 - .L_26)
.L_26:
        /*0090*/ 	.word	0x00000008
.L_27:


//--------------------- .nv.callgraph             --------------------------
	.section	.nv.callgraph,"",@"SHT_CUDA_CALLGRAPH"
	.align	4
	.sectionentsize	8
	.align		4
        /*0000*/ 	.word	0x00000000
	.align		4
        /*0004*/ 	.word	0xffffffff
	.align		4
        /*0008*/ 	.word	0x00000000
	.align		4
        /*000c*/ 	.word	0xfffffffe
	.align		4
        /*0010*/ 	.word	0x00000000
	.align		4
        /*0014*/ 	.word	0xfffffffd
	.align		4
        /*0018*/ 	.word	0x00000000
	.align		4
        /*001c*/ 	.word	0xfffffffc


//--------------------- .text.triton_poi_fused_max_pool2d_with_indices_20 --------------------------
	.section	.text.triton_poi_fused_max_pool2d_with_indices_20,"ax",@progbits
	.sectionflags	@"SHF_BARRIERS=1"
	.align	128
        .global         triton_poi_fused_max_pool2d_with_indices_20
        .type           triton_poi_fused_max_pool2d_with_indices_20,@function
        .size           triton_poi_fused_max_pool2d_with_indices_20,(.L_x_1 - triton_poi_fused_max_pool2d_with_indices_20)
        .other          triton_poi_fused_max_pool2d_with_indices_20,@"STO_CUDA_ENTRY STV_DEFAULT"
triton_poi_fused_max_pool2d_with_indices_20:
.text.triton_poi_fused_max_pool2d_with_indices_20:
[----:B------:R-:W0:Y:S01]  /*0000*/  LDC R1, c[0x0][0x28] ;  /* 0x00000a00ff017b82 */ /* 0x000e220000000800 */
[----:B------:R-:W1:Y:S07]  /*0010*/  S2R R9, SR_TID.X ;  /* 0x0000000000097919 */ /* 0x000e6e0000002100 */
[----:B------:R-:W2:Y:S01]  /*0020*/  LDC.64 R36, c[0x0][0x210] ;  /* 0x00008400ff247b82 */ /* 0x000ea20000000a00 */
[----:B------:R-:W-:Y:S02]  /*0030*/  CS2R R20, SRZ ;  /* 0x0000000000147805 */ /* 0x000fe4000001ff00 */
[----:B------:R-:W-:Y:S01]  /*0040*/  CS2R R22, SRZ ;  /* 0x0000000000167805 */ /* 0x000fe2000001ff00 */
[----:B------:R-:W3:Y:S01]  /*0050*/  S2R R6, SR_CTAID.Y ;  /* 0x0000000000067919 */ /* 0x000ee20000002600 */
[----:B------:R-:W-:-:S02]  /*0060*/  CS2R R16, SRZ ;  /* 0x0000000000107805 */ /* 0x000fc4000001ff00 */
[----:B------:R-:W-:Y:S01]  /*0070*/  CS2R R18, SRZ ;  /* 0x0000000000127805 */ /* 0x000fe2000001ff00 */
[----:B------:R-:W-:Y:S01]  /*0080*/  ULDC.64 UR6, c[0x0][0x208] ;  /* 0x0000820000067ab9 */ /* 0x000fe20000000a00 */
[----:B------:R-:W4:Y:S01]  /*0090*/  S2R R2, SR_CTAID.X ;  /* 0x0000000000027919 */ /* 0x000f220000002500 */
[----:B-1----:R-:W-:Y:S01]  /*00a0*/  SHF.R.U32.HI R3, RZ, 0x4, R9 ;  /* 0x00000004ff037819 */ /* 0x002fe20000011609 */
[----:B------:R-:W-:Y:S02]  /*00b0*/  IMAD.SHL.U32 R0, R9, 0x10, RZ ;  /* 0x0000001009007824 */ /* 0x000fe400078e00ff */
[----:B---3--:R-:W-:Y:S01]  /*00c0*/  IMAD.SHL.U32 R6, R6, 0x10, RZ ;  /* 0x0000001006067824 */ /* 0x008fe200078e00ff */
[----:B------:R-:W-:-:S04]  /*00d0*/  SGXT.U32 R3, R3, 0x4 ;  /* 0x000000040303781a */ /* 0x000fc80000000000 */
[----:B------:R-:W-:-:S04]  /*00e0*/  LOP3.LUT R4, R6, R3, RZ, 0xfc, !PT ;  /* 0x0000000306047212 */ /* 0x000fc800078efcff */
[----:B------:R-:W-:-:S04]  /*00f0*/  SHF.R.S32.HI R3, RZ, 0x1f, R4 ;  /* 0x0000001fff037819 */ /* 0x000fc80000011404 */
[----:B------:R-:W-:Y:S02]  /*0100*/  LEA.HI R5, R3, R4, RZ, 0x2 ;  /* 0x0000000403057211 */ /* 0x000fe400078f10ff */
[----:B------:R-:W-:Y:S02]  /*0110*/  LOP3.LUT R3, R0, 0xf0, RZ, 0xc0, !PT ;  /* 0x000000f000037812 */ /* 0x000fe400078ec0ff */
[----:B------:R-:W-:Y:S02]  /*0120*/  LOP3.LUT R7, R5, 0xfffffc, RZ, 0xc0, !PT ;  /* 0x00fffffc05077812 */ /* 0x000fe400078ec0ff */
[----:B------:R-:W-:Y:S02]  /*0130*/  SHF.R.S32.HI R5, RZ, 0x2, R5 ;  /* 0x00000002ff057819 */ /* 0x000fe40000011405 */
[----:B----4-:R-:W-:Y:S01]  /*0140*/  PRMT R3, R3, 0x6540, R2 ;  /* 0x0000654003037816 */ /* 0x010fe20000000002 */
[----:B------:R-:W-:-:S03]  /*0150*/  IMAD.IADD R0, R4, 0x1, -R7 ;  /* 0x0000000104007824 */ /* 0x000fc600078e0a07 */
[----:B------:R-:W-:Y:S01]  /*0160*/  ISETP.GE.AND P0, PT, R3, 0x280, PT ;  /* 0x000002800300780c */ /* 0x000fe20003f06270 */
[----:B------:R-:W-:-:S03]  /*0170*/  IMAD R0, R5, 0x8, R0 ;  /* 0x0000000805007824 */ /* 0x000fc600078e0200 */
[----:B------:R-:W-:Y:S01]  /*0180*/  ISETP.LT.AND P0, PT, R4, 0x40, !P0 ;  /* 0x000000400400780c */ /* 0x000fe20004701270 */
[----:B------:R-:W-:-:S04]  /*0190*/  IMAD R53, R0, 0x500, RZ ;  /* 0x0000050000357824 */ /* 0x000fc800078e02ff */
[----:B------:R-:W-:Y:S02]  /*01a0*/  VIADD R55, R53, 0x280 ;  /* 0x0000028035377836 */ /* 0x000fe40000000000 */
[C---:B------:R-:W-:Y:S02]  /*01b0*/  IMAD.IADD R11, R3.reuse, 0x1, R53 ;  /* 0x00000001030b7824 */ /* 0x040fe400078e0235 */
[----:B------:R-:W-:Y:S02]  /*01c0*/  IMAD.IADD R13, R3, 0x1, R55 ;  /* 0x00000001030d7824 */ /* 0x000fe400078e0237 */
[----:B--2---:R-:W-:-:S04]  /*01d0*/  IMAD.WIDE R10, R11, 0x4, R36 ;  /* 0x000000040b0a7825 */ /* 0x004fc800078e0224 */
[----:B------:R-:W-:Y:S01]  /*01e0*/  IMAD.WIDE R12, R13, 0x4, R36 ;  /* 0x000000040d0c7825 */ /* 0x000fe200078e0224 */
[----:B------:R-:W2:Y:S04]  /*01f0*/  @P0 LDG.E.EL.128 R20, desc[UR6][R10.64] ;  /* 0x000000060a140981 */ /* 0x000ea8000c2e1d00 */
[----:B------:R-:W2:Y:S01]  /*0200*/  @P0 LDG.E.EL.128 R16, desc[UR6][R12.64] ;  /* 0x000000060c100981 */ /* 0x000ea2000c2e1d00 */
[----:B------:R-:W-:Y:S01]  /*0210*/  VIADD R59, R53, 0x1400 ;  /* 0x00001400353b7836 */ /* 0x000fe20000000000 */
[----:B------:R-:W-:Y:S02]  /*0220*/  CS2R R32, SRZ ;  /* 0x0000000000207805 */ /* 0x000fe4000001ff00 */
[----:B------:R-:W-:Y:S01]  /*0230*/  CS2R R34, SRZ ;  /* 0x0000000000227805 */ /* 0x000fe2000001ff00 */
[----:B------:R-:W-:-:S04]  /*0240*/  IMAD.IADD R15, R3, 0x1, R59 ;  /* 0x00000001030f7824 */ /* 0x000fc800078e023b */
[----:B------:R-:W-:-:S05]  /*0250*/  IMAD.WIDE R14, R15, 0x4, R36 ;  /* 0x000000040f0e7825 */ /* 0x000fca00078e0224 */
[----:B------:R-:W3:Y:S01]  /*0260*/  @P0 LDG.E.EL.128 R32, desc[UR6][R14.64] ;  /* 0x000000060e200981 */ /* 0x000ee2000c2e1d00 */
[----:B------:R-:W-:-:S05]  /*0270*/  LOP3.LUT R46, R3, 0x4, RZ, 0xfc, !PT ;  /* 0x00000004032e7812 */ /* 0x000fca00078efcff */
[C---:B------:R-:W-:Y:S02]  /*0280*/  IMAD.IADD R25, R46.reuse, 0x1, R53 ;  /* 0x000000012e197824 */ /* 0x040fe400078e0235 */
[----:B------:R-:W-:Y:S02]  /*0290*/  IMAD.IADD R27, R46, 0x1, R55 ;  /* 0x000000012e1b7824 */ /* 0x000fe400078e0237 */
[----:B------:R-:W-:-:S04]  /*02a0*/  IMAD.WIDE R24, R25, 0x4, R36 ;  /* 0x0000000419187825 */ /* 0x000fc800078e0224 */
[----:B------:R-:W-:Y:S01]  /*02b0*/  IMAD.WIDE R26, R27, 0x4, R36 ;  /* 0x000000041b1a7825 */ /* 0x000fe200078e0224 */
[----:B--2---:R-:W-:Y:S02]  /*02c0*/  FSETP.GT.AND P6, PT, R16, R20, PT ;  /* 0x000000141000720b */ /* 0x004fe40003fc4000 */
[----:B------:R-:W-:Y:S02]  /*02d0*/  FSETP.GT.AND P5, PT, R18, R22, PT ;  /* 0x000000161200720b */ /* 0x000fe40003fa4000 */
[----:B------:R-:W-:Y:S02]  /*02e0*/  FSETP.GT.AND P3, PT, R19, R23, PT ;  /* 0x000000171300720b */ /* 0x000fe40003f64000 */
[----:B------:R-:W-:Y:S02]  /*02f0*/  FSETP.NAN.AND P1, PT, R16, R16, PT ;  /* 0x000000101000720b */ /* 0x000fe40003f28000 */
[----:B------:R-:W-:Y:S02]  /*0300*/  FSETP.GT.AND P4, PT, R17, R21, PT ;  /* 0x000000151100720b */ /* 0x000fe40003f84000 */
[----:B------:R-:W-:-:S02]  /*0310*/  FSETP.NAN.AND P2, PT, R19, R19, PT ;  /* 0x000000131300720b */ /* 0x000fc40003f48000 */
[----:B------:R-:W-:Y:S02]  /*0320*/  P2R R13, PR, RZ, 0x8 ;  /* 0x00000008ff0d7803 */ /* 0x000fe40000000000 */
[----:B------:R-:W-:Y:S02]  /*0330*/  @!P6 SEL R16, R16, R20, P1 ;  /* 0x000000141010e207 */ /* 0x000fe40000800000 */
[C---:B------:R-:W-:Y:S02]  /*0340*/  FSETP.NAN.AND P1, PT, R18.reuse, R18, PT ;  /* 0x000000121200720b */ /* 0x040fe40003f28000 */
[----:B------:R-:W-:Y:S02]  /*0350*/  @!P3 SEL R19, R19, R23, P2 ;  /* 0x000000171313b207 */ /* 0x000fe40001000000 */
[----:B------:R-:W-:Y:S02]  /*0360*/  @!P5 SEL R18, R18, R22, P1 ;  /* 0x000000161212d207 */ /* 0x000fe40000800000 */
[----:B------:R-:W-:-:S02]  /*0370*/  CS2R R22, SRZ ;  /* 0x0000000000167805 */ /* 0x000fc4000001ff00 */
[C---:B------:R-:W-:Y:S02]  /*0380*/  FSETP.NAN.AND P1, PT, R17.reuse, R17, PT ;  /* 0x000000111100720b */ /* 0x040fe40003f28000 */
[-C--:B---3--:R-:W-:Y:S02]  /*0390*/  FSETP.GEU.AND P3, PT, R16, R32.reuse, PT ;  /* 0x000000201000720b */ /* 0x088fe40003f6e000 */
[----:B------:R-:W-:Y:S02]  /*03a0*/  @!P4 SEL R17, R17, R21, P1 ;  /* 0x000000151111c207 */ /* 0x000fe40000800000 */
[----:B------:R-:W-:Y:S02]  /*03b0*/  CS2R R20, SRZ ;  /* 0x0000000000147805 */ /* 0x000fe4000001ff00 */
[----:B------:R-:W-:Y:S02]  /*03c0*/  FSETP.NAN.AND P1, PT, R32, R32, PT ;  /* 0x000000202000720b */ /* 0x000fe40003f28000 */
[----:B------:R-:W-:-:S02]  /*03d0*/  FSETP.GEU.AND P2, PT, R17, R33, PT ;  /* 0x000000211100720b */ /* 0x000fc40003f4e000 */
[----:B------:R-:W-:Y:S02]  /*03e0*/  CS2R R28, SRZ ;  /* 0x00000000001c7805 */ /* 0x000fe4000001ff00 */
[----:B------:R-:W-:Y:S01]  /*03f0*/  CS2R R30, SRZ ;  /* 0x00000000001e7805 */ /* 0x000fe2000001ff00 */
[----:B------:R-:W2:Y:S01]  /*0400*/  @P0 LDG.E.EL.128 R20, desc[UR6][R24.64] ;  /* 0x0000000618140981 */ /* 0x000ea2000c2e1d00 */
[----:B------:R-:W-:Y:S02]  /*0410*/  P2R R5, PR, RZ, 0x4 ;  /* 0x00000004ff057803 */ /* 0x000fe40000000000 */
[----:B------:R-:W-:Y:S02]  /*0420*/  LOP3.LUT R54, R3, 0x8, RZ, 0xfc, !PT ;  /* 0x0000000803367812 */ /* 0x000fe400078efcff */
[----:B------:R-:W-:Y:S02]  /*0430*/  @P3 SEL R32, R32, R16, P1 ;  /* 0x0000001020203207 */ /* 0x000fe40000800000 */
[----:B------:R-:W-:-:S02]  /*0440*/  FSETP.NAN.AND P1, PT, R33, R33, PT ;  /* 0x000000212100720b */ /* 0x000fc40003f28000 */
[----:B------:R-:W-:Y:S02]  /*0450*/  LOP3.LUT R60, R3, 0xc, RZ, 0xfc, !PT ;  /* 0x0000000c033c7812 */ /* 0x000fe400078efcff */
[----:B------:R-:W-:Y:S02]  /*0460*/  @P2 SEL R33, R33, R17, P1 ;  /* 0x0000001121212207 */ /* 0x000fe40000800000 */
[----:B------:R-:W-:Y:S02]  /*0470*/  CS2R R16, SRZ ;  /* 0x0000000000107805 */ /* 0x000fe4000001ff00 */
[-C--:B------:R-:W-:Y:S02]  /*0480*/  FSETP.GEU.AND P2, PT, R18, R34.reuse, PT ;  /* 0x000000221200720b */ /* 0x080fe40003f4e000 */
[----:B------:R-:W-:Y:S02]  /*0490*/  FSETP.NAN.AND P1, PT, R34, R34, PT ;  /* 0x000000222200720b */ /* 0x000fe40003f28000 */
[----:B------:R-:W-:-:S02]  /*04a0*/  P2R R8, PR, RZ, 0x4 ;  /* 0x00000004ff087803 */ /* 0x000fc40000000000 */
[----:B------:R-:W-:Y:S02]  /*04b0*/  P2R R11, PR, RZ, 0x10 ;  /* 0x00000010ff0b7803 */ /* 0x000fe40000000000 */
[----:B------:R-:W-:Y:S01]  /*04c0*/  P2R R0, PR, RZ, 0x8 ;  /* 0x00000008ff007803 */ /* 0x000fe20000000000 */
[----:B------:R-:W-:Y:S01]  /*04d0*/  VIADD R69, R53, 0x1680 ;  /* 0x0000168035457836 */ /* 0x000fe20000000000 */
[----:B------:R-:W-:Y:S02]  /*04e0*/  P2R R12, PR, RZ, 0x20 ;  /* 0x00000020ff0c7803 */ /* 0x000fe40000000000 */
[----:B------:R-:W-:Y:S02]  /*04f0*/  P2R R14, PR, RZ, 0x40 ;  /* 0x00000040ff0e7803 */ /* 0x000fe40000000000 */
[----:B------:R-:W-:Y:S02]  /*0500*/  @P2 SEL R34, R34, R18, P1 ;  /* 0x0000001222222207 */ /* 0x000fe40000800000 */
[----:B------:R-:W-:-:S02]  /*0510*/  FSETP.GEU.AND P2, PT, R19, R35, PT ;  /* 0x000000231300720b */ /* 0x000fc40003f4e000 */
[----:B------:R-:W-:Y:S02]  /*0520*/  FSETP.NAN.AND P1, PT, R35, R35, PT ;  /* 0x000000232300720b */ /* 0x000fe40003f28000 */
[----:B------:R-:W-:-:S09]  /*0530*/  P2R R10, PR, RZ, 0x4 ;  /* 0x00000004ff0a7803 */ /* 0x000fd20000000000 */
[----:B------:R-:W-:Y:S02]  /*0540*/  @P2 SEL R35, R35, R19, P1 ;  /* 0x0000001323232207 */ /* 0x000fe40000800000 */
[----:B------:R-:W-:-:S06]  /*0550*/  CS2R R18, SRZ ;  /* 0x0000000000127805 */ /* 0x000fcc000001ff00 */
[----:B------:R-:W2:Y:S02]  /*0560*/  @P0 LDG.E.EL.128 R16, desc[UR6][R26.64] ;  /* 0x000000061a100981 */ /* 0x000ea4000c2e1d00 */
[C---:B--2---:R-:W-:Y:S02]  /*0570*/  FSETP.GT.AND P2, PT, R19.reuse, R23, PT ;  /* 0x000000171300720b */ /* 0x044fe40003f44000 */
[----:B------:R-:W-:Y:S02]  /*0580*/  FSETP.NAN.AND P1, PT, R19, R19, PT ;  /* 0x000000131300720b */ /* 0x000fe40003f28000 */
[----:B------:R-:W-:-:S09]  /*0590*/  P2R R7, PR, RZ, 0x4 ;  /* 0x00000004ff077803 */ /* 0x000fd20000000000 */
[----:B------:R-:W-:Y:S02]  /*05a0*/  @!P2 SEL R19, R19, R23, P1 ;  /* 0x000000171313a207 */ /* 0x000fe40000800000 */
[C---:B------:R-:W-:Y:S02]  /*05b0*/  FSETP.GT.AND P2, PT, R18.reuse, R22, PT ;  /* 0x000000161200720b */ /* 0x040fe40003f44000 */
[----:B------:R-:W-:Y:S02]  /*05c0*/  FSETP.NAN.AND P1, PT, R18, R18, PT ;  /* 0x000000121200720b */ /* 0x000fe40003f28000 */
[----:B------:R-:W-:-:S09]  /*05d0*/  P2R R15, PR, RZ, 0x4 ;  /* 0x00000004ff0f7803 */ /* 0x000fd20000000000 */
[----:B------:R-:W-:Y:S02]  /*05e0*/  @!P2 SEL R18, R18, R22, P1 ;  /* 0x000000161212a207 */ /* 0x000fe40000800000 */
[C---:B------:R-:W-:Y:S02]  /*05f0*/  FSETP.GT.AND P2, PT, R17.reuse, R21, PT ;  /* 0x000000151100720b */ /* 0x040fe40003f44000 */
[----:B------:R-:W-:Y:S02]  /*0600*/  FSETP.NAN.AND P1, PT, R17, R17, PT ;  /* 0x000000111100720b */ /* 0x000fe40003f28000 */
[----:B------:R-:W-:-:S09]  /*0610*/  P2R R38, PR, RZ, 0x4 ;  /* 0x00000004ff267803 */ /* 0x000fd20000000000 */
[----:B------:R-:W-:Y:S02]  /*0620*/  @!P2 SEL R17, R17, R21, P1 ;  /* 0x000000151111a207 */ /* 0x000fe40000800000 */
[----:B------:R-:W-:Y:S01]  /*0630*/  FSETP.GT.AND P2, PT, R16, R20, PT ;  /* 0x000000141000720b */ /* 0x000fe20003f44000 */
[----:B------:R-:W-:Y:S01]  /*0640*/  IMAD.IADD R21, R46, 0x1, R59 ;  /* 0x000000012e157824 */ /* 0x000fe200078e023b */
[----:B------:R-:W-:-:S11]  /*0650*/  FSETP.NAN.AND P1, PT, R16, R16, PT ;  /* 0x000000101000720b */ /* 0x000fd60003f28000 */
[----:B------:R-:W-:Y:S01]  /*0660*/  @!P2 SEL R16, R16, R20, P1 ;  /* 0x000000141010a207 */ /* 0x000fe20000800000 */
[----:B------:R-:W-:-:S05]  /*0670*/  IMAD.WIDE R20, R21, 0x4, R36 ;  /* 0x0000000415147825 */ /* 0x000fca00078e0224 */
[----:B------:R1:W2:Y:S01]  /*0680*/  @P0 LDG.E.EL.128 R28, desc[UR6][R20.64] ;  /* 0x00000006141c0981 */ /* 0x0002a2000c2e1d00 */
[----:B------:R-:W-:Y:S01]  /*0690*/  P2R R39, PR, RZ, 0x4 ;  /* 0x00000004ff277803 */ /* 0x000fe20000000000 */
[C---:B------:R-:W-:Y:S02]  /*06a0*/  IMAD.IADD R25, R54.reuse, 0x1, R53 ;  /* 0x0000000136197824 */ /* 0x040fe400078e0235 */
[----:B------:R-:W-:Y:S01]  /*06b0*/  IMAD.IADD R27, R54, 0x1, R55 ;  /* 0x00000001361b7824 */ /* 0x000fe200078e0237 */
[----:B------:R-:W-:Y:S01]  /*06c0*/  CS2R R22, SRZ ;  /* 0x0000000000167805 */ /* 0x000fe2000001ff00 */
[----:B------:R-:W-:Y:S01]  /*06d0*/  IMAD.WIDE R24, R25, 0x4, R36 ;  /* 0x0000000419187825 */ /* 0x000fe200078e0224 */
[----:B-1----:R-:W-:-:S03]  /*06e0*/  CS2R R20, SRZ ;  /* 0x0000000000147805 */ /* 0x002fc6000001ff00 */
[----:B------:R-:W-:-:S03]  /*06f0*/  IMAD.WIDE R26, R27, 0x4, R36 ;  /* 0x000000041b1a7825 */ /* 0x000fc600078e0224 */
[----:B------:R1:W3:Y:S01]  /*0700*/  @P0 LDG.E.EL.128 R20, desc[UR6][R24.64] ;  /* 0x0000000618140981 */ /* 0x0002e2000c2e1d00 */
[-C--:B--2---:R-:W-:Y:S02]  /*0710*/  FSETP.GEU.AND P2, PT, R16, R28.reuse, PT ;  /* 0x0000001c1000720b */ /* 0x084fe40003f4e000 */
[----:B------:R-:W-:Y:S02]  /*0720*/  FSETP.NAN.AND P1, PT, R28, R28, PT ;  /* 0x0000001c1c00720b */ /* 0x000fe40003f28000 */
[----:B------:R-:W-:-:S09]  /*0730*/  P2R R40, PR, RZ, 0x4 ;  /* 0x00000004ff287803 */ /* 0x000fd20000000000 */
[----:B------:R-:W-:Y:S02]  /*0740*/  @P2 SEL R28, R28, R16, P1 ;  /* 0x000000101c1c2207 */ /* 0x000fe40000800000 */
[-C--:B------:R-:W-:Y:S02]  /*0750*/  FSETP.GEU.AND P2, PT, R17, R29.reuse, PT ;  /* 0x0000001d1100720b */ /* 0x080fe40003f4e000 */
        /* <DEDUP_REMOVED lines=9> */
[----:B------:R-:W-:-:S09]  /*07f0*/  CS2R R16, SRZ ;  /* 0x0000000000107805 */ /* 0x000fd2000001ff00 */
[----:B------:R-:W-:Y:S02]  /*0800*/  @P2 SEL R31, R31, R19, P1 ;  /* 0x000000131f1f2207 */ /* 0x000fe40000800000 */
[----:B------:R-:W-:-:S06]  /*0810*/  CS2R R18, SRZ ;  /* 0x0000000000127805 */ /* 0x000fcc000001ff00 */
[----:B------:R2:W3:Y:S01]  /*0820*/  @P0 LDG.E.EL.128 R16, desc[UR6][R26.64] ;  /* 0x000000061a100981 */ /* 0x0004e2000c2e1d00 */
[----:B------:R-:W-:Y:S02]  /*0830*/  P2R R43, PR, RZ, 0x4 ;  /* 0x00000004ff2b7803 */ /* 0x000fe40000000000 */
[----:B-1----:R-:W-:Y:S02]  /*0840*/  CS2R R24, SRZ ;  /* 0x0000000000187805 */ /* 0x002fe4000001ff00 */
[----:B--2---:R-:W-:Y:S02]  /*0850*/  CS2R R26, SRZ ;  /* 0x00000000001a7805 */ /* 0x004fe4000001ff00 */
[C---:B---3--:R-:W-:Y:S02]  /*0860*/  FSETP.GT.AND P2, PT, R19.reuse, R23, PT ;  /* 0x000000171300720b */ /* 0x048fe40003f44000 */
        /* <DEDUP_REMOVED lines=42> */
[----:B------:R-:W3:Y:S01]  /*0b10*/  @P0 LDG.E.EL.128 R16, desc[UR6][R56.64] ;  /* 0x0000000638100981 */ /* 0x000ee2000c2e1d00 */
[----:B------:R-:W-:Y:S01]  /*0b20*/  P2R R52, PR, RZ, 0x4 ;  /* 0x00000004ff347803 */ /* 0x000fe20000000000 */
[----:B-1----:R-:W-:-:S04]  /*0b30*/  IMAD.IADD R63, R60, 0x1, R59 ;  /* 0x000000013c3f7824 */ /* 0x002fc800078e023b */
[----:B------:R-:W-:Y:S01]  /*0b40*/  IMAD.WIDE R62, R63, 0x4, R36 ;  /* 0x000000043f3e7825 */ /* 0x000fe200078e0224 */
        /* <DEDUP_REMOVED lines=14> */
[----:B------:R-:W-:-:S09]  /*0c30*/  CS2R R22, SRZ ;  /* 0x0000000000167805 */ /* 0x000fd2000001ff00 */
[----:B------:R-:W-:Y:S02]  /*0c40*/  @!P2 SEL R16, R16, R20, P1 ;  /* 0x000000141010a207 */ /* 0x000fe40000800000 */
[----:B------:R-:W-:-:S06]  /*0c50*/  CS2R R20, SRZ ;  /* 0x0000000000147805 */ /* 0x000fcc000001ff00 */
[----:B------:R-:W2:Y:S01]  /*0c60*/  @P0 LDG.E.EL.128 R20, desc[UR6][R62.64] ;  /* 0x000000063e140981 */ /* 0x000ea2000c2e1d00 */
[----:B------:R-:W-:Y:S01]  /*0c70*/  P2R R58, PR, RZ, 0x4 ;  /* 0x00000004ff3a7803 */ /* 0x000fe20000000000 */
[----:B------:R-:W-:-:S04]  /*0c80*/  IMAD.IADD R65, R3, 0x1, R69 ;  /* 0x0000000103417824 */ /* 0x000fc800078e0245 */
[----:B------:R-:W-:Y:S01]  /*0c90*/  IMAD.WIDE R64, R65, 0x4, R36 ;  /* 0x0000000441407825 */ /* 0x000fe200078e0224 */
[-C--:B--2---:R-:W-:Y:S02]  /*0ca0*/  FSETP.GEU.AND P2, PT, R16, R20.reuse, PT ;  /* 0x000000141000720b */ /* 0x084fe40003f4e000 */
[----:B------:R-:W-:-:S11]  /*0cb0*/  FSETP.NAN.AND P1, PT, R20, R20, PT ;  /* 0x000000141400720b */ /* 0x000fd60003f28000 */
[----:B------:R-:W-:Y:S02]  /*0cc0*/  @P2 SEL R20, R20, R16, P1 ;  /* 0x0000001014142207 */ /* 0x000fe40000800000 */
[-C--:B------:R-:W-:Y:S02]  /*0cd0*/  FSETP.GEU.AND P1, PT, R17, R21.reuse, PT ;  /* 0x000000151100720b */ /* 0x080fe40003f2e000 */
[----:B------:R-:W-:Y:S02]  /*0ce0*/  FSETP.NAN.AND P3, PT, R21, R21, PT ;  /* 0x000000151500720b */ /* 0x000fe40003f68000 */
[----:B------:R-:W-:Y:S02]  /*0cf0*/  FSETP.GEU.AND P4, PT, R18, R22, PT ;  /* 0x000000161200720b */ /* 0x000fe40003f8e000 */
[----:B------:R-:W-:-:S07]  /*0d00*/  P2R R62, PR, RZ, 0x2 ;  /* 0x00000002ff3e7803 */ /* 0x000fce0000000000 */
[----:B------:R-:W-:Y:S02]  /*0d10*/  @P1 SEL R21, R21, R17, P3 ;  /* 0x0000001115151207 */ /* 0x000fe40001800000 */
[----:B------:R-:W-:Y:S02]  /*0d20*/  FSETP.GEU.AND P1, PT, R19, R23, PT ;  /* 0x000000171300720b */ /* 0x000fe40003f2e000 */
[----:B------:R-:W-:-:S04]  /*0d30*/  FSETP.NAN.AND P3, PT, R22, R22, PT ;  /* 0x000000161600720b */ /* 0x000fc80003f68000 */
[----:B------:R-:W-:Y:S02]  /*0d40*/  @P4 SEL R22, R22, R18, P3 ;  /* 0x0000001216164207 */ /* 0x000fe40001800000 */
[----:B------:R-:W-:Y:S02]  /*0d50*/  FSETP.NAN.AND P3, PT, R23, R23, PT ;  /* 0x000000171700720b */ /* 0x000fe40003f68000 */
[----:B------:R-:W-:-:S03]  /*0d60*/  CS2R R16, SRZ ;  /* 0x0000000000107805 */ /* 0x000fc6000001ff00 */
[----:B------:R-:W-:Y:S02]  /*0d70*/  @P1 SEL R23, R23, R19, P3 ;  /* 0x0000001317171207 */ /* 0x000fe40001800000 */
[----:B------:R-:W-:-:S06]  /*0d80*/  CS2R R18, SRZ ;  /* 0x0000000000127805 */ /* 0x000fcc000001ff00 */
[----:B------:R1:W2:Y:S01]  /*0d90*/  @P0 LDG.E.EL.128 R16, desc[UR6][R64.64] ;  /* 0x0000000640100981 */ /* 0x0002a2000c2e1d00 */
[----:B------:R-:W-:Y:S01]  /*0da0*/  P2R R63, PR, RZ, 0x2 ;  /* 0x00000002ff3f7803 */ /* 0x000fe20000000000 */
[----:B-1----:R-:W-:-:S04]  /*0db0*/  IMAD.IADD R65, R46, 0x1, R69 ;  /* 0x000000012e417824 */ /* 0x002fc800078e0245 */
[----:B------:R-:W-:Y:S01]  /*0dc0*/  IMAD.WIDE R64, R65, 0x4, R36 ;  /* 0x0000000441407825 */ /* 0x000fe200078e0224 */
        /* <DEDUP_REMOVED lines=38> */
[----:B------:R-:W2:Y:S01]  /*1030*/  @P0 LDG.E.EL.128 R28, desc[UR6][R64.64] ;  /* 0x00000006401c0981 */ /* 0x000ea2000c2e1d00 */
[----:B------:R-:W-:Y:S01]  /*1040*/  P2R R72, PR, RZ, 0x2 ;  /* 0x00000002ff487803 */ /* 0x000fe20000000000 */
[----:B------:R-:W-:-:S04]  /*1050*/  IMAD.IADD R69, R60, 0x1, R69 ;  /* 0x000000013c457824 */ /* 0x000fc800078e0245 */
        /* <DEDUP_REMOVED lines=19> */
[----:B------:R-:W-:Y:S02]  /*1190*/  P2R R61, PR, RZ, 0x10 ;  /* 0x00000010ff3d7803 */ /* 0x000fe40000000000 */
[----:B------:R-:W-:Y:S02]  /*11a0*/  P2R R73, PR, RZ, 0x2 ;  /* 0x00000002ff497803 */ /* 0x000fe40000000000 */
[----:B------:R-:W-:-:S04]  /*11b0*/  ISETP.NE.AND P1, PT, R50, RZ, PT ;  /* 0x000000ff3200720c */ /* 0x000fc80003f25270 */
        /* <DEDUP_REMOVED lines=9> */
[----:B-1----:R-:W-:Y:S02]  /*1250*/  P2R R37, PR, RZ, 0x1 ;  /* 0x00000001ff257803 */ /* 0x002fe40000000000 */
[----:B------:R-:W-:Y:S02]  /*1260*/  ISETP.NE.AND P0, PT, R45, RZ, PT ;  /* 0x000000ff2d00720c */ /* 0x000fe40003f05270 */
[----:B------:R-:W-:Y:S02]  /*1270*/  P2R R59, PR, RZ, 0x4 ;  /* 0x00000004ff3b7803 */ /* 0x000fe40000000000 */
[----:B------:R-:W-:-:S04]  /*1280*/  ISETP.NE.AND P2, PT, R49, RZ, PT ;  /* 0x000000ff3100720c */ /* 0x000fc80003f45270 */
[----:B------:R-:W-:Y:S02]  /*1290*/  SEL R14, RZ, 0x1, !P2 ;  /* 0x00000001ff0e7807 */ /* 0x000fe40005000000 */
[----:B------:R-:W-:Y:S01]  /*12a0*/  ISETP.NE.AND P2, PT, R52, RZ, PT ;  /* 0x000000ff3400720c */ /* 0x000fe20003f45270 */
[----:B------:R-:W1:Y:S01]  /*12b0*/  S2UR UR5, SR_CgaCtaId ;  /* 0x00000000000579c3 */ /* 0x000e620000008800 */
[-C--:B--2---:R-:W-:Y:S02]  /*12c0*/  FSETP.GEU.AND P3, PT, R20, R24.reuse, PT ;  /* 0x000000181400720b */ /* 0x084fe40003f6e000 */
[----:B------:R-:W-:-:S11]  /*12d0*/  FSETP.NAN.AND P4, PT, R24, R24, PT ;  /* 0x000000181800720b */ /* 0x000fd60003f88000 */
[----:B------:R-:W-:Y:S02]  /*12e0*/  @P3 SEL R24, R24, R20, P4 ;  /* 0x0000001418183207 */ /* 0x000fe40002000000 */
[-C--:B------:R-:W-:Y:S02]  /*12f0*/  FSETP.GEU.AND P4, PT, R21, R25.reuse, PT ;  /* 0x000000191500720b */ /* 0x080fe40003f8e000 */
[----:B------:R-:W-:-:S11]  /*1300*/  FSETP.NAN.AND P5, PT, R25, R25, PT ;  /* 0x000000191900720b */ /* 0x000fd60003fa8000 */
[----:B------:R-:W-:Y:S02]  /*1310*/  @P4 SEL R25, R25, R21, P5 ;  /* 0x0000001519194207 */ /* 0x000fe40002800000 */
[-C--:B------:R-:W-:Y:S02]  /*1320*/  FSETP.GEU.AND P5, PT, R22, R26.reuse, PT ;  /* 0x0000001a1600720b */ /* 0x080fe40003fae000 */
[----:B------:R-:W-:-:S11]  /*1330*/  FSETP.NAN.AND P6, PT, R26, R26, PT ;  /* 0x0000001a1a00720b */ /* 0x000fd60003fc8000 */
[----:B------:R-:W-:Y:S02]  /*1340*/  @P5 SEL R26, R26, R22, P6 ;  /* 0x000000161a1a5207 */ /* 0x000fe40003000000 */
[-C--:B------:R-:W-:Y:S02]  /*1350*/  FSETP.GEU.AND P6, PT, R23, R27.reuse, PT ;  /* 0x0000001b1700720b */ /* 0x080fe40003fce000 */
[----:B------:R-:W-:Y:S02]  /*1360*/  FSETP.NAN.AND P1, PT, R27, R27, PT ;  /* 0x0000001b1b00720b */ /* 0x000fe40003f28000 */
[----:B------:R-:W-:-:S09]  /*1370*/  P2R R20, PR, RZ, 0x8 ;  /* 0x00000008ff147803 */ /* 0x000fd20000000000 */
[----:B------:R-:W-:Y:S02]  /*1380*/  @P6 SEL R27, R27, R23, P1 ;  /* 0x000000171b1b6207 */ /* 0x000fe40000800000 */
[----:B------:R-:W-:-:S04]  /*1390*/  ISETP.NE.AND P1, PT, R11, RZ, PT ;  /* 0x000000ff0b00720c */ /* 0x000fc80003f25270 */
[----:B------:R-:W-:Y:S02]  /*13a0*/  SEL R11, RZ, 0x1, !P1 ;  /* 0x00000001ff0b7807 */ /* 0x000fe40004800000 */
[----:B------:R-:W-:Y:S02]  /*13b0*/  ISETP.NE.AND P1, PT, R74, RZ, PT ;  /* 0x000000ff4a00720c */ /* 0x000fe40003f25270 */
[----:B------:R-:W-:Y:S02]  /*13c0*/  ISETP.NE.AND P3, PT, R7, RZ, PT ;  /* 0x000000ff0700720c */ /* 0x000fe40003f65270 */
[----:B------:R-:W-:Y:S02]  /*13d0*/  SEL R7, RZ, 0x1, !P1 ;  /* 0x00000001ff077807 */ /* 0x000fe40004800000 */
[----:B------:R-:W-:-:S04]  /*13e0*/  ISETP.NE.AND P1, PT, R12, RZ, PT ;  /* 0x000000ff0c00720c */ /* 0x000fc80003f25270 */
[----:B------:R-:W-:Y:S02]  /*13f0*/  SEL R12, RZ, 0x1, !P1 ;  /* 0x00000001ff0c7807 */ /* 0x000fe40004800000 */
[----:B------:R-:W-:-:S04]  /*1400*/  ISETP.NE.AND P1, PT, R13, RZ, PT ;  /* 0x000000ff0d00720c */ /* 0x000fc80003f25270 */
[----:B------:R-:W-:Y:S02]  /*1410*/  SEL R13, RZ, 0x1, !P1 ;  /* 0x00000001ff0d7807 */ /* 0x000fe40004800000 */
[----:B------:R-:W-:Y:S02]  /*1420*/  ISETP.NE.AND P1, PT, R50, RZ, PT ;  /* 0x000000ff3200720c */ /* 0x000fe40003f25270 */
[----:B------:R-:W-:Y:S02]  /*1430*/  P2R R21, PR, RZ, 0x10 ;  /* 0x00000010ff157803 */ /* 0x000fe40000000000 */
[----:B------:R-:W-:Y:S02]  /*1440*/  ISETP.NE.AND P4, PT, R15, RZ, PT ;  /* 0x000000ff0f00720c */ /* 0x000fe40003f85270 */
[----:B------:R-:W-:Y:S02]  /*1450*/  SEL R15, RZ, 0x1, !P1 ;  /* 0x00000001ff0f7807 */ /* 0x000fe40004800000 */
        /* <DEDUP_REMOVED lines=40> */
[----:B------:R-:W-:-:S02]  /*16e0*/  P2R R38, PR, RZ, 0x40 ;  /* 0x00000040ff267803 */ /* 0x000fc40000000000 */
[----:B------:R-:W-:Y:S02]  /*16f0*/  ISETP.NE.AND P1, PT, R40, RZ, PT ;  /* 0x000000ff2800720c */ /* 0x000fe40003f25270 */
[----:B------:R-:W-:Y:S02]  /*1700*/  ISETP.NE.AND P6, PT, R39, RZ, PT ;  /* 0x000000ff2700720c */ /* 0x000fe40003fc5270 */
[----:B------:R-:W-:Y:S02]  /*1710*/  SEL R40, RZ, 0x1, !P1 ;  /* 0x00000001ff287807 */ /* 0x000fe40004800000 */
[----:B------:R-:W-:Y:S02]  /*1720*/  SEL R49, RZ, 0x1, !P6 ;  /* 0x00000001ff317807 */ /* 0x000fe40007000000 */
[----:B------:R-:W-:Y:S02]  /*1730*/  ISETP.NE.AND P1, PT, R75, RZ, PT ;  /* 0x000000ff4b00720c */ /* 0x000fe40003f25270 */
[----:B------:R-:W-:-:S02]  /*1740*/  ISETP.NE.AND P6, PT, R68, RZ, PT ;  /* 0x000000ff4400720c */ /* 0x000fc40003fc5270 */
[----:B------:R-:W-:Y:S02]  /*1750*/  SEL R11, R11, 0x2, P1 ;  /* 0x000000020b0b7807 */ /* 0x000fe40000800000 */
[----:B------:R-:W-:Y:S02]  /*1760*/  P2R R44, PR, RZ, 0x40 ;  /* 0x00000040ff2c7803 */ /* 0x000fe40000000000 */
[----:B------:R-:W-:Y:S02]  /*1770*/  ISETP.NE.AND P1, PT, R5, RZ, PT ;  /* 0x000000ff0500720c */ /* 0x000fe40003f25270 */
[----:B------:R-:W-:Y:S02]  /*1780*/  ISETP.NE.AND P6, PT, R67, RZ, PT ;  /* 0x000000ff4300720c */ /* 0x000fe40003fc5270 */
[----:B------:R-:W-:Y:S02]  /*1790*/  SEL R39, RZ, 0x1, !P5 ;  /* 0x00000001ff277807 */ /* 0x000fe40006800000 */
[----:B------:R-:W-:-:S02]  /*17a0*/  ISETP.NE.AND P5, PT, R46, RZ, PT ;  /* 0x000000ff2e00720c */ /* 0x000fc40003fa5270 */
[----:B------:R-:W-:Y:S02]  /*17b0*/  SEL R46, R7, 0x2, P1 ;  /* 0x00000002072e7807 */ /* 0x000fe40000800000 */
[----:B------:R-:W-:Y:S02]  /*17c0*/  P2R R52, PR, RZ, 0x40 ;  /* 0x00000040ff347803 */ /* 0x000fe40000000000 */
[----:B------:R-:W-:Y:S02]  /*17d0*/  ISETP.NE.AND P1, PT, R74, RZ, PT ;  /* 0x000000ff4a00720c */ /* 0x000fe40003f25270 */
[----:B------:R-:W-:Y:S02]  /*17e0*/  ISETP.NE.AND P6, PT, R66, RZ, PT ;  /* 0x000000ff4200720c */ /* 0x000fe40003fc5270 */
[----:B------:R-:W-:Y:S02]  /*17f0*/  SEL R12, R12, 0x2, P1 ;  /* 0x000000020c0c7807 */ /* 0x000fe40000800000 */
[----:B------:R-:W-:-:S02]  /*1800*/  P2R R55, PR, RZ, 0x40 ;  /* 0x00000040ff377803 */ /* 0x000fc40000000000 */
[----:B------:R-:W-:Y:S02]  /*1810*/  ISETP.NE.AND P1, PT, R69, RZ, PT ;  /* 0x000000ff4500720c */ /* 0x000fe40003f25270 */
[----:B------:R-:W-:Y:S02]  /*1820*/  ISETP.NE.AND P6, PT, R53, RZ, PT ;  /* 0x000000ff3500720c */ /* 0x000fe40003fc5270 */
[----:B------:R-:W-:Y:S02]  /*1830*/  SEL R13, R13, 0x2, P1 ;  /* 0x000000020d0d7807 */ /* 0x000fe40000800000 */
[----:B------:R-:W-:Y:S02]  /*1840*/  P2R R53, PR, RZ, 0x40 ;  /* 0x00000040ff357803 */ /* 0x000fe40000000000 */
[----:B------:R-:W-:Y:S02]  /*1850*/  ISETP.NE.AND P1, PT, R60, RZ, PT ;  /* 0x000000ff3c00720c */ /* 0x000fe40003f25270 */
[----:B------:R-:W-:-:S02]  /*1860*/  ISETP.NE.AND P6, PT, R63, RZ, PT ;  /* 0x000000ff3f00720c */ /* 0x000fc40003fc5270 */
[----:B------:R-:W-:Y:S02]  /*1870*/  SEL R49, R49, 0x2, P1 ;  /* 0x0000000231317807 */ /* 0x000fe40000800000 */
[----:B------:R-:W-:Y:S02]  /*1880*/  P2R R56, PR, RZ, 0x40 ;  /* 0x00000040ff387803 */ /* 0x000fe40000000000 */
[----:B------:R-:W-:Y:S02]  /*1890*/  ISETP.NE.AND P1, PT, R51, RZ, PT ;  /* 0x000000ff3300720c */ /* 0x000fe40003f25270 */
[----:B------:R-:W-:Y:S02]  /*18a0*/  ISETP.NE.AND P6, PT, R61, RZ, PT ;  /* 0x000000ff3d00720c */ /* 0x000fe40003fc5270 */
[----:B------:R-:W-:Y:S02]  /*18b0*/  SEL R51, R39, 0x2, P1 ;  /* 0x0000000227337807 */ /* 0x000fe40000800000 */
[----:B------:R-:W-:-:S02]  /*18c0*/  SEL R39, R8, 0x2, P6 ;  /* 0x0000000208277807 */ /* 0x000fc40003000000 */
[----:B------:R-:W-:-:S04]  /*18d0*/  ISETP.NE.AND P6, PT, R56, RZ, PT ;  /* 0x000000ff3800720c */ /* 0x000fc80003fc5270 */
[----:B------:R-:W-:Y:S02]  /*18e0*/  SEL R40, R40, 0x2, P6 ;  /* 0x0000000228287807 */ /* 0x000fe40003000000 */
[----:B------:R-:W-:Y:S02]  /*18f0*/  ISETP.NE.AND P6, PT, R53, RZ, PT ;  /* 0x000000ff3500720c */ /* 0x000fe40003fc5270 */
[----:B------:R-:W-:Y:S02]  /*1900*/  SEL R7, R41, 0x2, P2 ;  /* 0x0000000229077807 */ /* 0x000fe40001000000 */
[----:B------:R-:W-:Y:S02]  /*1910*/  SEL R41, R11, 0x3, P6 ;  /* 0x000000030b297807 */ /* 0x000fe40003000000 */
[----:B------:R-:W-:Y:S02]  /*1920*/  ISETP.NE.AND P6, PT, R55, RZ, PT ;  /* 0x000000ff3700720c */ /* 0x000fe40003fc5270 */
[----:B------:R-:W-:-:S02]  /*1930*/  SEL R36, RZ, 0x1, !P4 ;  /* 0x00000001ff247807 */ /* 0x000fc40006000000 */
[----:B------:R-:W-:Y:S02]  /*1940*/  ISETP.NE.AND P1, PT, R42, RZ, PT ;  /* 0x000000ff2a00720c */ /* 0x000fe40003f25270 */
[----:B------:R-:W-:Y:S02]  /*1950*/  SEL R42, R46, 0x3, P6 ;  /* 0x000000032e2a7807 */ /* 0x000fe40003000000 */
[----:B------:R-:W-:Y:S02]  /*1960*/  ISETP.NE.AND P6, PT, R52, RZ, PT ;  /* 0x000000ff3400720c */ /* 0x000fe40003fc5270 */
[----:B------:R-:W-:Y:S02]  /*1970*/  SEL R57, R36, 0x2, P1 ;  /* 0x0000000224397807 */ /* 0x000fe40000800000 */
[----:B------:R-:W-:Y:S02]  /*1980*/  ISETP.NE.AND P1, PT, R43, RZ, PT ;  /* 0x000000ff2b00720c */ /* 0x000fe40003f25270 */
[----:B------:R-:W-:-:S02]  /*1990*/  SEL R43, R12, 0x3, P6 ;  /* 0x000000030c2b7807 */ /* 0x000fc40003000000 */
[----:B------:R-:W2:Y:S01]  /*19a0*/  S2R R12, SR_TID.X ;  /* 0x00000000000c7919 */ /* 0x000ea20000002100 */
[----:B------:R-:W-:Y:S02]  /*19b0*/  SEL R23, RZ, 0x1, !P3 ;  /* 0x00000001ff177807 */ /* 0x000fe40005800000 */
[----:B------:R-:W-:Y:S02]  /*19c0*/  SEL R22, RZ, 0x1, !P0 ;  /* 0x00000001ff167807 */ /* 0x000fe40004000000 */
[----:B------:R-:W-:Y:S02]  /*19d0*/  SEL R23, R23, 0x2, P1 ;  /* 0x0000000217177807 */ /* 0x000fe40000800000 */
[----:B------:R-:W-:Y:S01]  /*19e0*/  ISETP.NE.AND P1, PT, R47, RZ, PT ;  /* 0x000000ff2f00720c */ /* 0x000fe20003f25270 */
[----:B------:R-:W-:-:S03]  /*19f0*/  IMAD.SHL.U32 R11, R9, 0x4, RZ ;  /* 0x00000004090b7824 */ /* 0x000fc600078e00ff */
[----:B------:R-:W-:Y:S02]  /*1a00*/  SEL R22, R22, 0x2, P1 ;  /* 0x0000000216167807 */ /* 0x000fe40000800000 */
[----:B------:R-:W-:Y:S02]  /*1a10*/  ISETP.NE.AND P1, PT, R48, RZ, PT ;  /* 0x000000ff3000720c */ /* 0x000fe40003f25270 */
[----:B------:R-:W-:Y:S02]  /*1a20*/  LOP3.LUT R6, R6, 0xc, R11, 0xf8, !PT ;  /* 0x0000000c06067812 */ /* 0x000fe400078ef80b */
[----:B------:R-:W-:Y:S02]  /*1a30*/  SEL R15, R15, 0x2, P1 ;  /* 0x000000020f0f7807 */ /* 0x000fe40000800000 */
[----:B------:R-:W-:Y:S01]  /*1a40*/  ISETP.NE.AND P1, PT, R50, RZ, PT ;  /* 0x000000ff3200720c */ /* 0x000fe20003f25270 */
[----:B------:R-:W-:Y:S02]  /*1a50*/  UMOV UR4, 0x400 ;  /* 0x0000040000047882 */ /* 0x000fe40000000000 */
[----:B-1----:R-:W-:Y:S01]  /*1a60*/  UPRMT UR4, UR5, 0x654, UR4 ;  /* 0x0000065405047896 */ /* 0x002fe20008000004 */
[----:B------:R-:W-:-:S02]  /*1a70*/  SEL R5, R14, 0x2, P1 ;  /* 0x000000020e057807 */ /* 0x000fc40000800000 */
[----:B------:R-:W-:Y:S01]  /*1a80*/  ISETP.NE.AND P1, PT, R62, RZ, PT ;  /* 0x000000ff3e00720c */ /* 0x000fe20003f25270 */
[----:B--2---:R-:W-:Y:S01]  /*1a90*/  IMAD.SHL.U32 R8, R12, 0x100, RZ ;  /* 0x000001000c087824 */ /* 0x004fe200078e00ff */
[----:B------:R-:W-:Y:S02]  /*1aa0*/  SHF.R.U32.HI R11, RZ, 0x4, R12 ;  /* 0x00000004ff0b7819 */ /* 0x000fe4000001160c */
[----:B------:R-:W-:Y:S02]  /*1ab0*/  ISETP.NE.AND P6, PT, R44, RZ, PT ;  /* 0x000000ff2c00720c */ /* 0x000fe40003fc5270 */
[----:B------:R-:W-:Y:S02]  /*1ac0*/  SGXT.U32 R11, R11, 0x4 ;  /* 0x000000040b0b781a */ /* 0x000fe40000000000 */
[----:B------:R-:W-:Y:S02]  /*1ad0*/  LOP3.LUT R8, R8, 0xf00, RZ, 0xc0, !PT ;  /* 0x00000f0008087812 */ /* 0x000fe400078ec0ff */
[----:B------:R-:W-:-:S02]  /*1ae0*/  SEL R36, R10, 0x2, P1 ;  /* 0x000000020a247807 */ /* 0x000fc40000800000 */
[C---:B------:R-:W-:Y:S01]  /*1af0*/  LOP3.LUT R10, R8.reuse, R11, RZ, 0xfc, !PT ;  /* 0x0000000b080a7212 */ /* 0x040fe200078efcff */
[----:B------:R-:W-:Y:S01]  /*1b00*/  VIADD R11, R8, UR4 ;  /* 0x00000004080b7c36 */ /* 0x000fe20008000000 */
[----:B------:R-:W-:Y:S01]  /*1b10*/  SEL R44, R13, 0x3, P6 ;  /* 0x000000030d2c7807 */ /* 0x000fe20003000000 */
[----:B------:R-:W-:Y:S01]  /*1b20*/  IMAD.SHL.U32 R13, R12, 0x4, RZ ;  /* 0x000000040c0d7824 */ /* 0x000fe200078e00ff */
[----:B------:R-:W-:Y:S02]  /*1b30*/  ISETP.NE.AND P6, PT, R38, RZ, PT ;  /* 0x000000ff2600720c */ /* 0x000fe40003fc5270 */
[----:B------:R-:W-:Y:S01]  /*1b40*/  SEL R38, R49, 0x3, P5 ;  /* 0x0000000331267807 */ /* 0x000fe20002800000 */
[----:B------:R-:W-:Y:S01]  /*1b50*/  IMAD R49, R10, 0x4, R11 ;  /* 0x000000040a317824 */ /* 0x000fe200078e020b */
[----:B------:R-:W-:Y:S02]  /*1b60*/  LOP3.LUT R8, R13, 0x3fc, RZ, 0xc0, !PT ;  /* 0x000003fc0d087812 */ /* 0x000fe400078ec0ff */
[----:B------:R-:W-:-:S02]  /*1b70*/  ISETP.NE.AND P2, PT, R59, RZ, PT ;  /* 0x000000ff3b00720c */ /* 0x000fc40003f45270 */
[----:B------:R-:W-:Y:S01]  /*1b80*/  STS [R49], R16 ;  /* 0x0000001031007388 */ /* 0x000fe20000000800 */
[----:B------:R-:W-:-:S03]  /*1b90*/  LOP3.LUT R11, R8, 0x400, RZ, 0xfc, !PT ;  /* 0x00000400080b7812 */ /* 0x000fc600078efcff */
[----:B------:R-:W-:Y:S04]  /*1ba0*/  STS [R49+0x50], R17 ;  /* 0x0000501131007388 */ /* 0x000fe80000000800 */
[----:B------:R-:W-:Y:S04]  /*1bb0*/  STS [R49+0xa0], R18 ;  /* 0x0000a01231007388 */ /* 0x000fe80000000800 */
[----:B------:R-:W-:Y:S04]  /*1bc0*/  STS [R49+0xf0], R19 ;  /* 0x0000f01331007388 */ /* 0x000fe80000000800 */
[----:B------:R-:W-:Y:S04]  /*1bd0*/  STS [R49+0x140], R32 ;  /* 0x0001402031007388 */ /* 0x000fe80000000800 */
[----:B------:R1:W-:Y:S04]  /*1be0*/  STS [R49+0x190], R33 ;  /* 0x0001902131007388 */ /* 0x0003e80000000800 */
[----:B------:R-:W-:Y:S04]  /*1bf0*/  STS [R49+0x1e0], R34 ;  /* 0x0001e02231007388 */ /* 0x000fe80000000800 */
[----:B------:R-:W-:Y:S04]  /*1c00*/  STS [R49+0x230], R35 ;  /* 0x0002302331007388 */ /* 0x000fe80000000800 */
[----:B------:R2:W-:Y:S04]  /*1c10*/  STS [R49+0x280], R28 ;  /* 0x0002801c31007388 */ /* 0x0005e80000000800 */
[----:B------:R3:W-:Y:S04]  /*1c20*/  STS [R49+0x2d0], R29 ;  /* 0x0002d01d31007388 */ /* 0x0007e80000000800 */
[----:B------:R4:W-:Y:S04]  /*1c30*/  STS [R49+0x320], R30 ;  /* 0x0003201e31007388 */ /* 0x0009e80000000800 */
[----:B------:R-:W-:Y:S04]  /*1c40*/  STS [R49+0x370], R31 ;  /* 0x0003701f31007388 */ /* 0x000fe80000000800 */
[----:B------:R5:W-:Y:S04]  /*1c50*/  STS [R49+0x3c0], R24 ;  /* 0x0003c01831007388 */ /* 0x000be80000000800 */
[----:B------:R1:W-:Y:S04]  /*1c60*/  STS [R49+0x410], R25 ;  /* 0x0004101931007388 */ /* 0x0003e80000000800 */
[----:B------:R-:W-:Y:S04]  /*1c70*/  STS [R49+0x460], R26 ;  /* 0x0004601a31007388 */ /* 0x000fe80000000800 */
[----:B------:R1:W-:Y:S01]  /*1c80*/  STS [R49+0x4b0], R27 ;  /* 0x0004b01b31007388 */ /* 0x0003e20000000800 */
[----:B------:R-:W-:-:S02]  /*1c90*/  LOP3.LUT R10, R12, 0xfc, RZ, 0xc0, !PT ;  /* 0x000000fc0c0a7812 */ /* 0x000fc400078ec0ff */
[----:B------:R-:W-:Y:S02]  /*1ca0*/  SEL R0, R0, 0x2, P2 ;  /* 0x0000000200007807 */ /* 0x000fe40001000000 */
[----:B------:R-:W-:Y:S02]  /*1cb0*/  ISETP.NE.AND P2, PT, R64, RZ, PT ;  /* 0x000000ff4000720c */ /* 0x000fe40003f45270 */
[----:B------:R-:W-:Y:S02]  /*1cc0*/  LOP3.LUT R12, R11, 0x7f0, RZ, 0xc0, !PT ;  /* 0x000007f00b0c7812 */ /* 0x000fe400078ec0ff */
[----:B------:R-:W-:Y:S02]  /*1cd0*/  LEA R11, R10, UR4, 0x2 ;  /* 0x000000040a0b7c11 */ /* 0x000fe4000f8e10ff */
[----:B------:R-:W-:Y:S02]  /*1ce0*/  ISETP.NE.AND P3, PT, R71, RZ, PT ;  /* 0x000000ff4700720c */ /* 0x000fe40003f65270 */
[----:B------:R-:W-:-:S02]  /*1cf0*/  SEL R48, R15, 0x3, P2 ;  /* 0x000000030f307807 */ /* 0x000fc40001000000 */
[C---:B------:R-:W-:Y:S02]  /*1d00*/  LOP3.LUT R13, R8.reuse, 0x800, RZ, 0xfc, !PT ;  /* 0x00000800080d7812 */ /* 0x040fe400078efcff */
[C---:B------:R-:W-:Y:S01]  /*1d10*/  LOP3.LUT R15, R8.reuse, 0xc00, RZ, 0xfc, !PT ;  /* 0x00000c00080f7812 */ /* 0x040fe200078efcff */
[----:B------:R-:W-:Y:S01]  /*1d20*/  IMAD R10, R8, 0x4, R11 ;  /* 0x00000004080a7824 */ /* 0x000fe200078e020b */
[----:B------:R-:W-:Y:S02]  /*1d30*/  SEL R46, R57, 0x3, P3 ;  /* 0x00000003392e7807 */ /* 0x000fe40001800000 */
[----:B------:R-:W-:Y:S02]  /*1d40*/  ISETP.NE.AND P4, PT, R70, RZ, PT ;  /* 0x000000ff4600720c */ /* 0x000fe40003f85270 */
[----:B------:R-:W-:Y:S02]  /*1d50*/  ISETP.NE.AND P3, PT, R20, RZ, PT ;  /* 0x000000ff1400720c */ /* 0x000fe40003f65270 */
[----:B------:R-:W-:-:S02]  /*1d60*/  SHF.R.S32.HI R11, RZ, 0x1f, R6 ;  /* 0x0000001fff0b7819 */ /* 0x000fc40000011406 */
[----:B------:R-:W-:Y:S02]  /*1d70*/  LOP3.LUT R14, R13, 0xbf0, RZ, 0xc0, !PT ;  /* 0x00000bf00d0e7812 */ /* 0x000fe400078ec0ff */
[----:B------:R-:W-:Y:S01]  /*1d80*/  LOP3.LUT R20, R15, 0xff0, RZ, 0xc0, !PT ;  /* 0x00000ff00f147812 */ /* 0x000fe200078ec0ff */
[----:B------:R-:W-:Y:S01]  /*1d90*/  VIADD R13, R12, UR4 ;  /* 0x000000040c0d7c36 */ /* 0x000fe20008000000 */
[----:B------:R-:W-:Y:S02]  /*1da0*/  ISETP.NE.AND P5, PT, R45, RZ, PT ;  /* 0x000000ff2d00720c */ /* 0x000fe40003fa5270 */
[----:B------:R-:W-:Y:S02]  /*1db0*/  SEL R45, R51, 0x3, P4 ;  /* 0x00000003332d7807 */ /* 0x000fe40002000000 */
[----:B------:R-:W-:Y:S01]  /*1dc0*/  LEA.HI R11, R11, R6, RZ, 0x4 ;  /* 0x000000060b0b7211 */ /* 0x000fe200078f20ff */
[----:B------:R-:W-:Y:S01]  /*1dd0*/  VIADD R15, R14, UR4 ;  /* 0x000000040e0f7c36 */ /* 0x000fe20008000000 */
[----:B------:R-:W-:Y:S01]  /*1de0*/  ISETP.NE.AND P4, PT, R21, RZ, PT ;  /* 0x000000ff1500720c */ /* 0x000fe20003f85270 */
[----:B------:R-:W-:Y:S01]  /*1df0*/  VIADD R21, R20, UR4 ;  /* 0x0000000414157c36 */ /* 0x000fe20008000000 */
[----:B------:R-:W-:Y:S01]  /*1e00*/  SHF.R.U32.HI R9, RZ, 0x2, R9 ;  /* 0x00000002ff097819 */ /* 0x000fe20000011609 */
[C---:B------:R-:W-:Y:S01]  /*1e10*/  IMAD R12, R8.reuse, 0x4, R13 ;  /* 0x00000004080c7824 */ /* 0x040fe200078e020d */
[----:B------:R-:W-:Y:S01]  /*1e20*/  LOP3.LUT R13, R11, 0xfffffff0, RZ, 0xc0, !PT ;  /* 0xfffffff00b0d7812 */ /* 0x000fe200078ec0ff */
[----:B------:R-:W-:Y:S01]  /*1e30*/  IMAD R50, R8, 0x4, R15 ;  /* 0x0000000408327824 */ /* 0x000fe200078e020f */
[----:B------:R-:W-:Y:S01]  /*1e40*/  BAR.SYNC.DEFER_BLOCKING 0x0 ;  /* 0x0000000000007b1d */ /* 0x000fe20000010000 */
[----:B------:R-:W-:Y:S01]  /*1e50*/  ISETP.NE.AND P0, PT, R72, RZ, PT ;  /* 0x000000ff4800720c */ /* 0x000fe20003f05270 */
[----:B------:R-:W-:Y:S01]  /*1e60*/  IMAD R21, R8, 0x4, R21 ;  /* 0x0000000408157824 */ /* 0x000fe200078e0215 */
[----:B-1----:R-:W-:-:S02]  /*1e70*/  SGXT.U32 R33, R9, 0x6 ;  /* 0x000000060921781a */ /* 0x002fc40000000000 */
[----:B--2---:R-:W-:Y:S02]  /*1e80*/  SHF.R.S32.HI R28, RZ, 0x4, R11 ;  /* 0x00000004ff1c7819 */ /* 0x004fe4000001140b */
[----:B------:R-:W-:Y:S01]  /*1e90*/  ISETP.NE.AND P1, PT, R54, RZ, PT ;  /* 0x000000ff3600720c */ /* 0x000fe20003f25270 */
[----:B---3--:R-:W-:Y:S01]  /*1ea0*/  IMAD.IADD R29, R6, 0x1, -R13 ;  /* 0x00000001061d7824 */ /* 0x008fe200078e0a0d */
[----:B------:R-:W-:Y:S01]  /*1eb0*/  SEL R47, R23, 0x3, P0 ;  /* 0x00000003172f7807 */ /* 0x000fe20000000000 */
[----:B----4-:R-:W-:Y:S01]  /*1ec0*/  IMAD R30, R4, 0x280, R3 ;  /* 0x00000280041e7824 */ /* 0x010fe200078e0203 */
[----:B------:R-:W-:Y:S01]  /*1ed0*/  ISETP.NE.AND P0, PT, R37, RZ, PT ;  /* 0x000000ff2500720c */ /* 0x000fe20003f05270 */
[----:B------:R-:W-:Y:S01]  /*1ee0*/  ULDC.64 UR4, c[0x0][0x220] ;  /* 0x0000880000047ab9 */ /* 0x000fe20000000a00 */
[----:B------:R-:W-:Y:S01]  /*1ef0*/  SEL R37, R22, 0x3, P1 ;  /* 0x0000000316257807 */ /* 0x000fe20000800000 */
[----:B------:R-:W1:Y:S04]  /*1f00*/  LDS.128 R8, [R10] ;  /* 0x000000000a087984 */ /* 0x000e680000000c00 */
[----:B------:R-:W2:Y:S04]  /*1f10*/  LDS.128 R12, [R12+0x1000] ;  /* 0x001000000c0c7984 */ /* 0x000ea80000000c00 */
[----:B------:R-:W3:Y:S04]  /*1f20*/  LDS.128 R16, [R50+0x2000] ;  /* 0x0020000032107984 */ /* 0x000ee80000000c00 */
[----:B------:R-:W4:Y:S01]  /*1f30*/  LDS.128 R20, [R21+0x3000] ;  /* 0x0030000015147984 */ /* 0x000f220000000c00 */
[----:B------:R-:W-:-:S02]  /*1f40*/  PRMT R33, R33, 0x6540, R2 ;  /* 0x0000654021217816 */ /* 0x000fc40000000002 */
[----:B------:R-:W1:Y:S01]  /*1f50*/  LDC.64 R2, c[0x0][0x218] ;  /* 0x00008600ff027b82 */ /* 0x000e620000000a00 */
[----:B------:R-:W-:Y:S02]  /*1f60*/  ISETP.NE.AND P1, PT, R65, RZ, PT ;  /* 0x000000ff4100720c */ /* 0x000fe40003f25270 */
[----:B------:R-:W-:Y:S02]  /*1f70*/  ISETP.NE.AND P2, PT, R73, RZ, PT ;  /* 0x000000ff4900720c */ /* 0x000fe40003f45270 */
[----:B-----5:R-:W-:Y:S02]  /*1f80*/  SEL R24, R5, 0x3, P1 ;  /* 0x0000000305187807 */ /* 0x020fe40000800000 */
[----:B------:R-:W-:Y:S01]  /*1f90*/  ISETP.GE.AND P1, PT, R6, 0x40, PT ;  /* 0x000000400600780c */ /* 0x000fe20003f26270 */
[----:B------:R-:W-:Y:S01]  /*1fa0*/  IMAD R28, R28, 0x2800, R29 ;  /* 0x000028001c1c7824 */ /* 0x000fe200078e021d */
[----:B------:R-:W-:Y:S02]  /*1fb0*/  SEL R7, R7, 0x3, P2 ;  /* 0x0000000307077807 */ /* 0x000fe40001000000 */
[----:B------:R-:W-:-:S02]  /*1fc0*/  LOP3.LUT R4, R33, 0x40, RZ, 0xfc, !PT ;  /* 0x0000004021047812 */ /* 0x000fc400078efcff */
[C---:B------:R-:W-:Y:S02]  /*1fd0*/  ISETP.LT.AND P2, PT, R33.reuse, 0x280, !P1 ;  /* 0x000002802100780c */ /* 0x040fe40004f41270 */
[C---:B------:R-:W-:Y:S02]  /*1fe0*/  LOP3.LUT R5, R33.reuse, 0x80, RZ, 0xfc, !PT ;  /* 0x0000008021057812 */ /* 0x040fe400078efcff */
[C---:B------:R-:W-:Y:S02]  /*1ff0*/  LOP3.LUT R6, R33.reuse, 0xc0, RZ, 0xfc, !PT ;  /* 0x000000c021067812 */ /* 0x040fe400078efcff */
[----:B0-----:R-:W-:Y:S01]  /*2000*/  SEL R25, R0, 0x3, P3 ;  /* 0x0000000300197807 */ /* 0x001fe20001800000 */
[----:B------:R-:W-:Y:S01]  /*2010*/  IMAD R33, R33, 0x10, R28 ;  /* 0x0000001021217824 */ /* 0x000fe200078e021c */
[----:B------:R-:W-:Y:S02]  /*2020*/  ISETP.LT.AND P3, PT, R4, 0x280, !P1 ;  /* 0x000002800400780c */ /* 0x000fe40004f61270 */
[----:B------:R-:W-:-:S02]  /*2030*/  SEL R36, R36, 0x3, P4 ;  /* 0x0000000324247807 */ /* 0x000fc40002000000 */
[C---:B------:R-:W-:Y:S02]  /*2040*/  ISETP.LT.AND P4, PT, R5.reuse, 0x280, !P1 ;  /* 0x000002800500780c */ /* 0x040fe40004f81270 */
[----:B------:R-:W-:Y:S01]  /*2050*/  ISETP.LT.AND P1, PT, R6, 0x280, !P1 ;  /* 0x000002800600780c */ /* 0x000fe20004f21270 */
[--C-:B------:R-:W-:Y:S02]  /*2060*/  IMAD R27, R4, 0x10, R28.reuse ;  /* 0x00000010041b7824 */ /* 0x100fe400078e021c */
[----:B------:R-:W-:Y:S02]  /*2070*/  IMAD R29, R5, 0x10, R28 ;  /* 0x00000010051d7824 */ /* 0x000fe400078e021c */
[----:B-1----:R-:W-:Y:S01]  /*2080*/  IMAD.WIDE R4, R33, 0x4, R2 ;  /* 0x0000000421047825 */ /* 0x002fe200078e0202 */
[----:B------:R-:W-:-:S03]  /*2090*/  PRMT R0, R24, 0x3340, R7 ;  /* 0x0000334018007816 */ /* 0x000fc60000000007 */
[----:B------:R-:W-:Y:S01]  /*20a0*/  IMAD R31, R6, 0x10, R28 ;  /* 0x00000010061f7824 */ /* 0x000fe200078e021c */
[----:B------:R-:W-:Y:S01]  /*20b0*/  PRMT R36, R25, 0x3340, R36 ;  /* 0x0000334019247816 */ /* 0x000fe20000000024 */
[--C-:B------:R-:W-:Y:S01]  /*20c0*/  IMAD.WIDE R6, R27, 0x4, R2.reuse ;  /* 0x000000041b067825 */ /* 0x100fe200078e0202 */
[----:B------:R-:W-:Y:S01]  /*20d0*/  SEL R39, R39, 0x3, P5 ;  /* 0x0000000327277807 */ /* 0x000fe20002800000 */
[----:B------:R0:W-:Y:S01]  /*20e0*/  @P2 STG.E.128 desc[UR6][R4.64], R8 ;  /* 0x0000000804002986 */ /* 0x0001e2000c101d06 */
[----:B------:R-:W-:Y:S01]  /*20f0*/  SEL R40, R40, 0x3, P6 ;  /* 0x0000000328287807 */ /* 0x000fe20003000000 */
[----:B------:R-:W-:Y:S01]  /*2100*/  IMAD.WIDE R24, R29, 0x4, R2 ;  /* 0x000000041d187825 */ /* 0x000fe200078e0202 */
[----:B------:R-:W-:-:S03]  /*2110*/  IADD3 R26, P2, R30, UR4, RZ ;  /* 0x000000041e1a7c10 */ /* 0x000fc6000ff5e0ff */
[----:B------:R-:W-:Y:S01]  /*2120*/  IMAD.WIDE R2, R31, 0x4, R2 ;  /* 0x000000041f027825 */ /* 0x000fe200078e0202 */
[----:B------:R-:W-:Y:S01]  /*2130*/  PRMT R45, R38, 0x3340, R45 ;  /* 0x00003340262d7816 */ /* 0x000fe2000000002d */
[----:B--2---:R0:W-:Y:S01]  /*2140*/  @P3 STG.E.128 desc[UR6][R6.64], R12 ;  /* 0x0000000c06003986 */ /* 0x0041e2000c101d06 */
[----:B------:R-:W-:Y:S02]  /*2150*/  PRMT R46, R46, 0x3340, R47 ;  /* 0x000033402e2e7816 */ /* 0x000fe4000000002f */
[----:B------:R-:W-:Y:S01]  /*2160*/  PRMT R42, R41, 0x3340, R42 ;  /* 0x00003340292a7816 */ /* 0x000fe2000000002a */
[----:B---3--:R0:W-:Y:S01]  /*2170*/  @P4 STG.E.128 desc[UR6][R24.64], R16 ;  /* 0x0000001018004986 */ /* 0x0081e2000c101d06 */
[----:B------:R-:W-:Y:S02]  /*2180*/  PRMT R43, R43, 0x3340, R44 ;  /* 0x000033402b2b7816 */ /* 0x000fe4000000002c */
[----:B------:R-:W-:Y:S01]  /*2190*/  PRMT R37, R37, 0x3340, R48 ;  /* 0x0000334025257816 */ /* 0x000fe20000000030 */
[----:B----4-:R0:W-:Y:S01]  /*21a0*/  @P1 STG.E.128 desc[UR6][R2.64], R20 ;  /* 0x0000001402001986 */ /* 0x0101e2000c101d06 */
[----:B------:R-:W-:-:S02]  /*21b0*/  PRMT R39, R39, 0x3340, R40 ;  /* 0x0000334027277816 */ /* 0x000fc40000000028 */
[----:B------:R-:W-:Y:S02]  /*21c0*/  LEA.HI.X.SX32 R27, R30, UR5, 0x1, P2 ;  /* 0x000000051e1b7c11 */ /* 0x000fe400090f0eff */
[----:B------:R-:W-:Y:S02]  /*21d0*/  PRMT R45, R45, 0x5410, R46 ;  /* 0x000054102d2d7816 */ /* 0x000fe4000000002e */
[----:B------:R-:W-:Y:S02]  /*21e0*/  PRMT R44, R42, 0x5410, R43 ;  /* 0x000054102a2c7816 */ /* 0x000fe4000000002b */
[----:B------:R-:W-:Y:S02]  /*21f0*/  PRMT R46, R37, 0x5410, R0 ;  /* 0x00005410252e7816 */ /* 0x000fe40000000000 */
[----:B------:R-:W-:Y:S01]  /*2200*/  PRMT R47, R36, 0x5410, R39 ;  /* 0x00005410242f7816 */ /* 0x000fe20000000027 */
[----:B0-----:R-:W-:Y:S06]  /*2210*/  @!P0 EXIT ;  /* 0x000000000000894d */ /* 0x001fec0003800000 */
[----:B------:R-:W-:Y:S01]  /*2220*/  STG.E.128 desc[UR6][R26.64], R44 ;  /* 0x0000002c1a007986 */ /* 0x000fe2000c101d06 */
[----:B------:R-:W-:Y:S05]  /*2230*/  EXIT ;  /* 0x000000000000794d */ /* 0x000fea0003800000 */
.L_x_0:
[----:B------:R-:W-:-:S00]  /*2240*/  BRA `(.L_x_0) ;  /* 0xfffffffc00fc7947 */ /* 0x000fc0000383ffff */
[----:B------:R-:W-:-:S00]  /*2250*/  NOP ;  /* 0x0000000000007918 */ /* 0x000fc00000000000 */
        /* <DEDUP_REMOVED lines=10> */
.L_x_1:


//--------------------- .nv.shared.triton_poi_fused_max_pool2d_with_indices_20 --------------------------
	.section	.nv.shared.triton_poi_fused_max_pool2d_with_indices_20,"aw",@nobits
	.sectionflags	@""
	.align	16
	.zero		1024


//--------------------- .nv.constant0.triton_poi_fused_max_pool2d_with_indices_20 --------------------------
	.section	.nv.constant0.triton_poi_fused_max_pool2d_with_indices_20,"a",@progbits
	.sectionflags	@""
	.align	4
.nv.constant0.triton_poi_fused_max_pool2d_with_indices_20:
	.zero		560
